//
// Generated by NVIDIA NVVM Compiler
//
// Compiler Build ID: CL-36424714
// Cuda compilation tools, release 13.0, V13.0.88
// Based on NVVM 20.0.0
//

.version 9.0
.target sm_100
.address_size 64

	// .globl	_Z9addKernelPiS_S_
.global .align 1 .b8 _ZN34_INTERNAL_d29e034f_4_k_cu_6f2839e04cuda3std3__45__cpo5beginE[1];
.global .align 1 .b8 _ZN34_INTERNAL_d29e034f_4_k_cu_6f2839e04cuda3std3__45__cpo3endE[1];
.global .align 1 .b8 _ZN34_INTERNAL_d29e034f_4_k_cu_6f2839e04cuda3std3__45__cpo6cbeginE[1];
.global .align 1 .b8 _ZN34_INTERNAL_d29e034f_4_k_cu_6f2839e04cuda3std3__45__cpo4cendE[1];
.global .align 1 .b8 _ZN34_INTERNAL_d29e034f_4_k_cu_6f2839e04cuda3std3__45__cpo6rbeginE[1];
.global .align 1 .b8 _ZN34_INTERNAL_d29e034f_4_k_cu_6f2839e04cuda3std3__45__cpo4rendE[1];
.global .align 1 .b8 _ZN34_INTERNAL_d29e034f_4_k_cu_6f2839e04cuda3std3__45__cpo7crbeginE[1];
.global .align 1 .b8 _ZN34_INTERNAL_d29e034f_4_k_cu_6f2839e04cuda3std3__45__cpo5crendE[1];
.global .align 1 .b8 _ZN34_INTERNAL_d29e034f_4_k_cu_6f2839e04cuda3std3__436_GLOBAL__N__d29e034f_4_k_cu_6f2839e06ignoreE[1];
.global .align 1 .b8 _ZN34_INTERNAL_d29e034f_4_k_cu_6f2839e04cuda3std3__419piecewise_constructE[1];
.global .align 1 .b8 _ZN34_INTERNAL_d29e034f_4_k_cu_6f2839e04cuda3std3__48in_placeE[1];
.global .align 1 .b8 _ZN34_INTERNAL_d29e034f_4_k_cu_6f2839e04cuda3std3__420unreachable_sentinelE[1];
.global .align 1 .b8 _ZN34_INTERNAL_d29e034f_4_k_cu_6f2839e04cuda3std3__47nulloptE[1];
.global .align 1 .b8 _ZN34_INTERNAL_d29e034f_4_k_cu_6f2839e04cuda3std3__48unexpectE[1];
.global .align 1 .b8 _ZN34_INTERNAL_d29e034f_4_k_cu_6f2839e04cuda3std6ranges3__45__cpo4swapE[1];
.global .align 1 .b8 _ZN34_INTERNAL_d29e034f_4_k_cu_6f2839e04cuda3std6ranges3__45__cpo9iter_moveE[1];
.global .align 1 .b8 _ZN34_INTERNAL_d29e034f_4_k_cu_6f2839e04cuda3std6ranges3__45__cpo5beginE[1];
.global .align 1 .b8 _ZN34_INTERNAL_d29e034f_4_k_cu_6f2839e04cuda3std6ranges3__45__cpo3endE[1];
.global .align 1 .b8 _ZN34_INTERNAL_d29e034f_4_k_cu_6f2839e04cuda3std6ranges3__45__cpo6cbeginE[1];
.global .align 1 .b8 _ZN34_INTERNAL_d29e034f_4_k_cu_6f2839e04cuda3std6ranges3__45__cpo4cendE[1];
.global .align 1 .b8 _ZN34_INTERNAL_d29e034f_4_k_cu_6f2839e04cuda3std6ranges3__45__cpo7advanceE[1];
.global .align 1 .b8 _ZN34_INTERNAL_d29e034f_4_k_cu_6f2839e04cuda3std6ranges3__45__cpo9iter_swapE[1];
.global .align 1 .b8 _ZN34_INTERNAL_d29e034f_4_k_cu_6f2839e04cuda3std6ranges3__45__cpo4nextE[1];
.global .align 1 .b8 _ZN34_INTERNAL_d29e034f_4_k_cu_6f2839e04cuda3std6ranges3__45__cpo4prevE[1];
.global .align 1 .b8 _ZN34_INTERNAL_d29e034f_4_k_cu_6f2839e04cuda3std6ranges3__45__cpo4dataE[1];
.global .align 1 .b8 _ZN34_INTERNAL_d29e034f_4_k_cu_6f2839e04cuda3std6ranges3__45__cpo5cdataE[1];
.global .align 1 .b8 _ZN34_INTERNAL_d29e034f_4_k_cu_6f2839e04cuda3std6ranges3__45__cpo4sizeE[1];
.global .align 1 .b8 _ZN34_INTERNAL_d29e034f_4_k_cu_6f2839e04cuda3std6ranges3__45__cpo5ssizeE[1];
.global .align 1 .b8 _ZN34_INTERNAL_d29e034f_4_k_cu_6f2839e04cuda3std6ranges3__45__cpo8distanceE[1];
.global .align 1 .b8 _ZN34_INTERNAL_d29e034f_4_k_cu_6f2839e06thrust24THRUST_300001_SM_1000_NS8cuda_cub3parE[1];
.global .align 1 .b8 _ZN34_INTERNAL_d29e034f_4_k_cu_6f2839e06thrust24THRUST_300001_SM_1000_NS8cuda_cub10par_nosyncE[1];
.global .align 1 .b8 _ZN34_INTERNAL_d29e034f_4_k_cu_6f2839e06thrust24THRUST_300001_SM_1000_NS6system6detail10sequential3seqE[1];
.global .align 1 .b8 _ZN34_INTERNAL_d29e034f_4_k_cu_6f2839e06thrust24THRUST_300001_SM_1000_NS12placeholders2_1E[1];
.global .align 1 .b8 _ZN34_INTERNAL_d29e034f_4_k_cu_6f2839e06thrust24THRUST_300001_SM_1000_NS12placeholders2_2E[1];
.global .align 1 .b8 _ZN34_INTERNAL_d29e034f_4_k_cu_6f2839e06thrust24THRUST_300001_SM_1000_NS12placeholders2_3E[1];
.global .align 1 .b8 _ZN34_INTERNAL_d29e034f_4_k_cu_6f2839e06thrust24THRUST_300001_SM_1000_NS12placeholders2_4E[1];
.global .align 1 .b8 _ZN34_INTERNAL_d29e034f_4_k_cu_6f2839e06thrust24THRUST_300001_SM_1000_NS12placeholders2_5E[1];
.global .align 1 .b8 _ZN34_INTERNAL_d29e034f_4_k_cu_6f2839e06thrust24THRUST_300001_SM_1000_NS12placeholders2_6E[1];
.global .align 1 .b8 _ZN34_INTERNAL_d29e034f_4_k_cu_6f2839e06thrust24THRUST_300001_SM_1000_NS12placeholders2_7E[1];
.global .align 1 .b8 _ZN34_INTERNAL_d29e034f_4_k_cu_6f2839e06thrust24THRUST_300001_SM_1000_NS12placeholders2_8E[1];
.global .align 1 .b8 _ZN34_INTERNAL_d29e034f_4_k_cu_6f2839e06thrust24THRUST_300001_SM_1000_NS12placeholders2_9E[1];
.global .align 1 .b8 _ZN34_INTERNAL_d29e034f_4_k_cu_6f2839e06thrust24THRUST_300001_SM_1000_NS12placeholders3_10E[1];
.global .align 1 .b8 _ZN34_INTERNAL_d29e034f_4_k_cu_6f2839e06thrust24THRUST_300001_SM_1000_NS3seqE[1];

.visible .entry _Z9addKernelPiS_S_(
	.param .u64 .ptr .align 1 _Z9addKernelPiS_S__param_0,
	.param .u64 .ptr .align 1 _Z9addKernelPiS_S__param_1,
	.param .u64 .ptr .align 1 _Z9addKernelPiS_S__param_2
)
{
	.reg .pred 	%p<2>;
	.reg .b32 	%r<5>;
	.reg .b64 	%rd<11>;

	ld.param.u64 	%rd1, [_Z9addKernelPiS_S__param_0];
	ld.param.u64 	%rd2, [_Z9addKernelPiS_S__param_1];
	ld.param.u64 	%rd3, [_Z9addKernelPiS_S__param_2];
	mov.u32 	%r1, %ctaid.x;
	setp.gt.u32 	%p1, %r1, 1023;
	@%p1 bra 	$L__BB0_2;
	cvta.to.global.u64 	%rd4, %rd1;
	cvta.to.global.u64 	%rd5, %rd2;
	cvta.to.global.u64 	%rd6, %rd3;
	mul.wide.u32 	%rd7, %r1, 4;
	add.s64 	%rd8, %rd4, %rd7;
	ld.global.u32 	%r2, [%rd8];
	add.s64 	%rd9, %rd5, %rd7;
	ld.global.u32 	%r3, [%rd9];
	add.s32 	%r4, %r3, %r2;
	add.s64 	%rd10, %rd6, %rd7;
	st.global.u32 	[%rd10], %r4;
$L__BB0_2:
	ret;

}
	// .globl	_ZN3cub18CUB_300001_SM_10006detail11EmptyKernelIvEEvv
.visible .entry _ZN3cub18CUB_300001_SM_10006detail11EmptyKernelIvEEvv()
{


	ret;

}


// ===== COMPILED SASS (sm_100) =====

	.target	sm_100

	.elftype	@"ET_EXEC"


//--------------------- .note.nv.tkinfo           --------------------------
	.section	.note.nv.tkinfo,"",@"SHT_NOTE"
	.sectionflags	@"SHF_NOTE_NV_TKINFO"
	.tkinfo
        /*0018*/ 	.word	0x00000002
        /*0030*/ 	.string	""
        /*0030*/ 	.string	"ptxas"
        /*0030*/ 	.string	"Cuda compilation tools, release 13.0, V13.0.88"
        /*0030*/ 	.string	"Build cuda_13.0.r13.0/compiler.36424714_0"
        /*0030*/ 	.string	"-arch sm_100 -m 64 "



//--------------------- .note.nv.cuinfo           --------------------------
	.section	.note.nv.cuinfo,"",@"SHT_NOTE"
	.sectionflags	@"SHF_NOTE_NV_CUINFO"
        /*0018*/ 	.short	0x0002
        /*001a*/ 	.short	0x0064
        /*001c*/ 	.short	0x0082
	.zero		2


//--------------------- .nv.info                  --------------------------
	.section	.nv.info,"",@"SHT_CUDA_INFO"
	.align	4


	//----- nvinfo : EIATTR_REGCOUNT
	.align		4
        /*0000*/ 	.byte	0x04, 0x2f
        /*0002*/ 	.short	(.L_44 - .L_43)
	.align		4
.L_43:
        /*0004*/ 	.word	index@(_Z9addKernelPiS_S_)
        /*0008*/ 	.word	0x0000000c


	//----- nvinfo : EIATTR_FRAME_SIZE
	.align		4
.L_44:
        /*000c*/ 	.byte	0x04, 0x11
        /*000e*/ 	.short	(.L_46 - .L_45)
	.align		4
.L_45:
        /*0010*/ 	.word	index@(_Z9addKernelPiS_S_)
        /*0014*/ 	.word	0x00000000


	//----- nvinfo : EIATTR_REGCOUNT
	.align		4
.L_46:
        /*0018*/ 	.byte	0x04, 0x2f
        /*001a*/ 	.short	(.L_48 - .L_47)
	.align		4
.L_47:
        /*001c*/ 	.word	index@(_ZN3cub18CUB_300001_SM_10006detail11EmptyKernelIvEEvv)
        /*0020*/ 	.word	0x00000004


	//----- nvinfo : EIATTR_FRAME_SIZE
	.align		4
.L_48:
        /*0024*/ 	.byte	0x04, 0x11
        /*0026*/ 	.short	(.L_50 - .L_49)
	.align		4
.L_49:
        /*0028*/ 	.word	index@(_ZN3cub18CUB_300001_SM_10006detail11EmptyKernelIvEEvv)
        /*002c*/ 	.word	0x00000000


	//----- nvinfo : EIATTR_MIN_STACK_SIZE
	.align		4
.L_50:
        /*0030*/ 	.byte	0x04, 0x12
        /*0032*/ 	.short	(.L_52 - .L_51)
	.align		4
.L_51:
        /*0034*/ 	.word	index@(_ZN3cub18CUB_300001_SM_10006detail11EmptyKernelIvEEvv)
        /*0038*/ 	.word	0x00000000


	//----- nvinfo : EIATTR_MIN_STACK_SIZE
	.align		4
.L_52:
        /*003c*/ 	.byte	0x04, 0x12
        /*003e*/ 	.short	(.L_54 - .L_53)
	.align		4
.L_53:
        /*0040*/ 	.word	index@(_Z9addKernelPiS_S_)
        /*0044*/ 	.word	0x00000000
.L_54:


//--------------------- .nv.compat                --------------------------
	.section	.nv.compat,"",@"SHT_CUDA_COMPAT_INFO"
	.align	4
        /*0000*/ 	.byte	0x02, 0x09, 0x00, 0x00, 0x02, 0x02, 0x01, 0x00, 0x02, 0x05, 0x05, 0x00, 0x03, 0x07, 0x01, 0x01
        /*0010*/ 	.byte	0x02, 0x03, 0x00, 0x00, 0x02, 0x06, 0x01, 0x00, 0x04, 0x0b, 0x08, 0x00, 0x09, 0x00, 0x00, 0x00
        /*0020*/ 	.byte	0x00, 0x00, 0x00, 0x00


//--------------------- .nv.info._ZN3cub18CUB_300001_SM_10006detail11EmptyKernelIvEEvv --------------------------
	.section	.nv.info._ZN3cub18CUB_300001_SM_10006detail11EmptyKernelIvEEvv,"",@"SHT_CUDA_INFO"
	.sectionflags	@""
	.align	4


	//----- nvinfo : EIATTR_CUDA_API_VERSION
	.align		4
        /*0000*/ 	.byte	0x04, 0x37
        /*0002*/ 	.short	(.L_56 - .L_55)
.L_55:
        /*0004*/ 	.word	0x00000082


	//----- nvinfo : EIATTR_SPARSE_MMA_MASK
	.align		4
.L_56:
        /*0008*/ 	.byte	0x03, 0x50
        /*000a*/ 	.short	0x0000


	//----- nvinfo : EIATTR_MAXREG_COUNT
	.align		4
        /*000c*/ 	.byte	0x03, 0x1b
        /*000e*/ 	.short	0x00ff


	//----- nvinfo : EIATTR_MERCURY_ISA_VERSION
	.align		4
        /*0010*/ 	.byte	0x03, 0x5f
        /*0012*/ 	.short	0x0101


	//----- nvinfo : EIATTR_VRC_CTA_INIT_COUNT
	.align		4
        /*0014*/ 	.byte	0x02, 0x4a
	.zero		1
	.zero		1


	//----- nvinfo : EIATTR_EXIT_INSTR_OFFSETS
	.align		4
        /*0018*/ 	.byte	0x04, 0x1c
        /*001a*/ 	.short	(.L_58 - .L_57)


	//   ....[0]....
.L_57:
        /*001c*/ 	.word	0x00000010


	//----- nvinfo : EIATTR_SW_WAR
	.align		4
.L_58:
        /*0020*/ 	.byte	0x04, 0x36
        /*0022*/ 	.short	(.L_60 - .L_59)
.L_59:
        /*0024*/ 	.word	0x00000008
.L_60:


//--------------------- .nv.info._Z9addKernelPiS_S_ --------------------------
	.section	.nv.info._Z9addKernelPiS_S_,"",@"SHT_CUDA_INFO"
	.sectionflags	@""
	.align	4


	//----- nvinfo : EIATTR_CUDA_API_VERSION
	.align		4
        /*0000*/ 	.byte	0x04, 0x37
        /*0002*/ 	.short	(.L_62 - .L_61)
.L_61:
        /*0004*/ 	.word	0x00000082


	//----- nvinfo : EIATTR_KPARAM_INFO
	.align		4
.L_62:
        /*0008*/ 	.byte	0x04, 0x17
        /*000a*/ 	.short	(.L_64 - .L_63)
.L_63:
        /*000c*/ 	.word	0x00000000
        /*0010*/ 	.short	0x0002
        /*0012*/ 	.short	0x0010
        /*0014*/ 	.byte	0x00, 0xf5, 0x21, 0x00


	//----- nvinfo : EIATTR_KPARAM_INFO
	.align		4
.L_64:
        /*0018*/ 	.byte	0x04, 0x17
        /*001a*/ 	.short	(.L_66 - .L_65)
.L_65:
        /*001c*/ 	.word	0x00000000
        /*0020*/ 	.short	0x0001
        /*0022*/ 	.short	0x0008
        /*0024*/ 	.byte	0x00, 0xf5, 0x21, 0x00


	//----- nvinfo : EIATTR_KPARAM_INFO
	.align		4
.L_66:
        /*0028*/ 	.byte	0x04, 0x17
        /*002a*/ 	.short	(.L_68 - .L_67)
.L_67:
        /*002c*/ 	.word	0x00000000
        /*0030*/ 	.short	0x0000
        /*0032*/ 	.short	0x0000
        /*0034*/ 	.byte	0x00, 0xf5, 0x21, 0x00


	//----- nvinfo : EIATTR_SPARSE_MMA_MASK
	.align		4
.L_68:
        /*0038*/ 	.byte	0x03, 0x50
        /*003a*/ 	.short	0x0000


	//----- nvinfo : EIATTR_MAXREG_COUNT
	.align		4
        /*003c*/ 	.byte	0x03, 0x1b
        /*003e*/ 	.short	0x00ff


	//----- nvinfo : EIATTR_MERCURY_ISA_VERSION
	.align		4
        /*0040*/ 	.byte	0x03, 0x5f
        /*0042*/ 	.short	0x0101


	//----- nvinfo : EIATTR_VRC_CTA_INIT_COUNT
	.align		4
        /*0044*/ 	.byte	0x02, 0x4a
	.zero		1
	.zero		1


	//----- nvinfo : EIATTR_EXIT_INSTR_OFFSETS
	.align		4
        /*0048*/ 	.byte	0x04, 0x1c
        /*004a*/ 	.short	(.L_70 - .L_69)


	//   ....[0]....
.L_69:
        /*004c*/ 	.word	0x00000030


	//   ....[1]....
        /*0050*/ 	.word	0x000000f0


	//----- nvinfo : EIATTR_CBANK_PARAM_SIZE
	.align		4
.L_70:
        /*0054*/ 	.byte	0x03, 0x19
        /*0056*/ 	.short	0x0018


	//----- nvinfo : EIATTR_PARAM_CBANK
	.align		4
        /*0058*/ 	.byte	0x04, 0x0a
        /*005a*/ 	.short	(.L_72 - .L_71)
	.align		4
.L_71:
        /*005c*/ 	.word	index@(.nv.constant0._Z9addKernelPiS_S_)
        /*0060*/ 	.short	0x0380
        /*0062*/ 	.short	0x0018


	//----- nvinfo : EIATTR_SW_WAR
	.align		4
.L_72:
        /*0064*/ 	.byte	0x04, 0x36
        /*0066*/ 	.short	(.L_74 - .L_73)
.L_73:
        /*0068*/ 	.word	0x00000008
.L_74:


//--------------------- .nv.callgraph             --------------------------
	.section	.nv.callgraph,"",@"SHT_CUDA_CALLGRAPH"
	.align	4
	.sectionentsize	8
	.align		4
        /*0000*/ 	.word	0x00000000
	.align		4
        /*0004*/ 	.word	0xffffffff
	.align		4
        /*0008*/ 	.word	0x00000000
	.align		4
        /*000c*/ 	.word	0xfffffffe
	.align		4
        /*0010*/ 	.word	0x00000000
	.align		4
        /*0014*/ 	.word	0xfffffffd
	.align		4
        /*0018*/ 	.word	0x00000000
	.align		4
        /*001c*/ 	.word	0xfffffffc


//--------------------- .nv.constant4             --------------------------
	.section	.nv.constant4,"a",@progbits
	.align	8
	.align		8
.nv.constant4:
        /*0000*/ 	.dword	_ZN34_INTERNAL_d29e034f_4_k_cu_6f2839e04cuda3std3__45__cpo5beginE
	.align		8
        /*0008*/ 	.dword	_ZN34_INTERNAL_d29e034f_4_k_cu_6f2839e04cuda3std3__45__cpo3endE
	.align		8
        /*0010*/ 	.dword	_ZN34_INTERNAL_d29e034f_4_k_cu_6f2839e04cuda3std3__45__cpo6cbeginE
	.align		8
        /*0018*/ 	.dword	_ZN34_INTERNAL_d29e034f_4_k_cu_6f2839e04cuda3std3__45__cpo4cendE
	.align		8
        /*0020*/ 	.dword	_ZN34_INTERNAL_d29e034f_4_k_cu_6f2839e04cuda3std3__45__cpo6rbeginE
	.align		8
        /*0028*/ 	.dword	_ZN34_INTERNAL_d29e034f_4_k_cu_6f2839e04cuda3std3__45__cpo4rendE
	.align		8
        /*0030*/ 	.dword	_ZN34_INTERNAL_d29e034f_4_k_cu_6f2839e04cuda3std3__45__cpo7crbeginE
	.align		8
        /*0038*/ 	.dword	_ZN34_INTERNAL_d29e034f_4_k_cu_6f2839e04cuda3std3__45__cpo5crendE
	.align		8
        /*0040*/ 	.dword	_ZN34_INTERNAL_d29e034f_4_k_cu_6f2839e04cuda3std3__436_GLOBAL__N__d29e034f_4_k_cu_6f2839e06ignoreE
	.align		8
        /*0048*/ 	.dword	_ZN34_INTERNAL_d29e034f_4_k_cu_6f2839e04cuda3std3__419piecewise_constructE
	.align		8
        /*0050*/ 	.dword	_ZN34_INTERNAL_d29e034f_4_k_cu_6f2839e04cuda3std3__48in_placeE
	.align		8
        /*0058*/ 	.dword	_ZN34_INTERNAL_d29e034f_4_k_cu_6f2839e04cuda3std3__420unreachable_sentinelE
	.align		8
        /*0060*/ 	.dword	_ZN34_INTERNAL_d29e034f_4_k_cu_6f2839e04cuda3std3__47nulloptE
	.align		8
        /*0068*/ 	.dword	_ZN34_INTERNAL_d29e034f_4_k_cu_6f2839e04cuda3std3__48unexpectE
	.align		8
        /*0070*/ 	.dword	_ZN34_INTERNAL_d29e034f_4_k_cu_6f2839e04cuda3std6ranges3__45__cpo4swapE
	.align		8
        /*0078*/ 	.dword	_ZN34_INTERNAL_d29e034f_4_k_cu_6f2839e04cuda3std6ranges3__45__cpo9iter_moveE
	.align		8
        /*0080*/ 	.dword	_ZN34_INTERNAL_d29e034f_4_k_cu_6f2839e04cuda3std6ranges3__45__cpo5beginE
	.align		8
        /*0088*/ 	.dword	_ZN34_INTERNAL_d29e034f_4_k_cu_6f2839e04cuda3std6ranges3__45__cpo3endE
	.align		8
        /*0090*/ 	.dword	_ZN34_INTERNAL_d29e034f_4_k_cu_6f2839e04cuda3std6ranges3__45__cpo6cbeginE
	.align		8
        /*0098*/ 	.dword	_ZN34_INTERNAL_d29e034f_4_k_cu_6f2839e04cuda3std6ranges3__45__cpo4cendE
	.align		8
        /*00a0*/ 	.dword	_ZN34_INTERNAL_d29e034f_4_k_cu_6f2839e04cuda3std6ranges3__45__cpo7advanceE
	.align		8
        /*00a8*/ 	.dword	_ZN34_INTERNAL_d29e034f_4_k_cu_6f2839e04cuda3std6ranges3__45__cpo9iter_swapE
	.align		8
        /*00b0*/ 	.dword	_ZN34_INTERNAL_d29e034f_4_k_cu_6f2839e04cuda3std6ranges3__45__cpo4nextE
	.align		8
        /*00b8*/ 	.dword	_ZN34_INTERNAL_d29e034f_4_k_cu_6f2839e04cuda3std6ranges3__45__cpo4prevE
	.align		8
        /*00c0*/ 	.dword	_ZN34_INTERNAL_d29e034f_4_k_cu_6f2839e04cuda3std6ranges3__45__cpo4dataE
	.align		8
        /*00c8*/ 	.dword	_ZN34_INTERNAL_d29e034f_4_k_cu_6f2839e04cuda3std6ranges3__45__cpo5cdataE
	.align		8
        /*00d0*/ 	.dword	_ZN34_INTERNAL_d29e034f_4_k_cu_6f2839e04cuda3std6ranges3__45__cpo4sizeE
	.align		8
        /*00d8*/ 	.dword	_ZN34_INTERNAL_d29e034f_4_k_cu_6f2839e04cuda3std6ranges3__45__cpo5ssizeE
	.align		8
        /*00e0*/ 	.dword	_ZN34_INTERNAL_d29e034f_4_k_cu_6f2839e04cuda3std6ranges3__45__cpo8distanceE
	.align		8
        /*00e8*/ 	.dword	_ZN34_INTERNAL_d29e034f_4_k_cu_6f2839e06thrust24THRUST_300001_SM_1000_NS8cuda_cub3parE
	.align		8
        /*00f0*/ 	.dword	_ZN34_INTERNAL_d29e034f_4_k_cu_6f2839e06thrust24THRUST_300001_SM_1000_NS8cuda_cub10par_nosyncE
	.align		8
        /*00f8*/ 	.dword	_ZN34_INTERNAL_d29e034f_4_k_cu_6f2839e06thrust24THRUST_300001_SM_1000_NS6system6detail10sequential3seqE
	.align		8
        /*0100*/ 	.dword	_ZN34_INTERNAL_d29e034f_4_k_cu_6f2839e06thrust24THRUST_300001_SM_1000_NS12placeholders2_1E
	.align		8
        /*0108*/ 	.dword	_ZN34_INTERNAL_d29e034f_4_k_cu_6f2839e06thrust24THRUST_300001_SM_1000_NS12placeholders2_2E
	.align		8
        /*0110*/ 	.dword	_ZN34_INTERNAL_d29e034f_4_k_cu_6f2839e06thrust24THRUST_300001_SM_1000_NS12placeholders2_3E
	.align		8
        /*0118*/ 	.dword	_ZN34_INTERNAL_d29e034f_4_k_cu_6f2839e06thrust24THRUST_300001_SM_1000_NS12placeholders2_4E
	.align		8
        /*0120*/ 	.dword	_ZN34_INTERNAL_d29e034f_4_k_cu_6f2839e06thrust24THRUST_300001_SM_1000_NS12placeholders2_5E
	.align		8
        /*0128*/ 	.dword	_ZN34_INTERNAL_d29e034f_4_k_cu_6f2839e06thrust24THRUST_300001_SM_1000_NS12placeholders2_6E
	.align		8
        /*0130*/ 	.dword	_ZN34_INTERNAL_d29e034f_4_k_cu_6f2839e06thrust24THRUST_300001_SM_1000_NS12placeholders2_7E
	.align		8
        /*0138*/ 	.dword	_ZN34_INTERNAL_d29e034f_4_k_cu_6f2839e06thrust24THRUST_300001_SM_1000_NS12placeholders2_8E
	.align		8
        /*0140*/ 	.dword	_ZN34_INTERNAL_d29e034f_4_k_cu_6f2839e06thrust24THRUST_300001_SM_1000_NS12placeholders2_9E
	.align		8
        /*0148*/ 	.dword	_ZN34_INTERNAL_d29e034f_4_k_cu_6f2839e06thrust24THRUST_300001_SM_1000_NS12placeholders3_10E
	.align		8
        /*0150*/ 	.dword	_ZN34_INTERNAL_d29e034f_4_k_cu_6f2839e06thrust24THRUST_300001_SM_1000_NS3seqE


//--------------------- .text._ZN3cub18CUB_300001_SM_10006detail11EmptyKernelIvEEvv --------------------------
	.section	.text._ZN3cub18CUB_300001_SM_10006detail11EmptyKernelIvEEvv,"ax",@progbits
	.align	128
        .global         _ZN3cub18CUB_300001_SM_10006detail11EmptyKernelIvEEvv
        .type           _ZN3cub18CUB_300001_SM_10006detail11EmptyKernelIvEEvv,@function
        .size           _ZN3cub18CUB_300001_SM_10006detail11EmptyKernelIvEEvv,(.L_x_2 - _ZN3cub18CUB_300001_SM_10006detail11EmptyKernelIvEEvv)
        .other          _ZN3cub18CUB_300001_SM_10006detail11EmptyKernelIvEEvv,@"STO_CUDA_ENTRY STV_DEFAULT"
_ZN3cub18CUB_300001_SM_10006detail11EmptyKernelIvEEvv:
.text._ZN3cub18CUB_300001_SM_10006detail11EmptyKernelIvEEvv:
[----:B------:R-:W-:Y:S01]  /*0000*/  LDC R1, c[0x0][0x37c] ;  /* 0x0000df00ff017b82 */ /* 0x000fe20000000800 */
[----:B------:R-:W-:Y:S05]  /*0010*/  EXIT ;  /* 0x000000000000794d */ /* 0x000fea0003800000 */
.L_x_0:
[----:B------:R-:W-:-:S00]  /*0020*/  BRA `(.L_x_0) ;  /* 0xfffffffc00fc7947 */ /* 0x000fc0000383ffff */
[----:B------:R-:W-:-:S00]  /*0030*/  NOP ;  /* 0x0000000000007918 */ /* 0x000fc00000000000 */
        /* <DEDUP_REMOVED lines=12> */
.L_x_2:


//--------------------- .text._Z9addKernelPiS_S_  --------------------------
	.section	.text._Z9addKernelPiS_S_,"ax",@progbits
	.align	128
        .global         _Z9addKernelPiS_S_
        .type           _Z9addKernelPiS_S_,@function
        .size           _Z9addKernelPiS_S_,(.L_x_3 - _Z9addKernelPiS_S_)
        .other          _Z9addKernelPiS_S_,@"STO_CUDA_ENTRY STV_DEFAULT"
_Z9addKernelPiS_S_:
.text._Z9addKernelPiS_S_:
[----:B------:R-:W-:Y:S01]  /*0000*/  LDC R1, c[0x0][0x37c] ;  /* 0x0000df00ff017b82 */ /* 0x000fe20000000800 */
[----:B------:R-:W0:Y:S02]  /*0010*/  S2R R9, SR_CTAID.X ;  /* 0x0000000000097919 */ /* 0x000e240000002500 */
[----:B0-----:R-:W-:-:S13]  /*0020*/  ISETP.GT.U32.AND P0, PT, R9, 0x3ff, PT ;  /* 0x000003ff0900780c */ /* 0x001fda0003f04070 */
[----:B------:R-:W-:Y:S05]  /*0030*/  @P0 EXIT ;  /* 0x000000000000094d */ /* 0x000fea0003800000 */
[----:B------:R-:W0:Y:S01]  /*0040*/  LDC.64 R2, c[0x0][0x380] ;  /* 0x0000e000ff027b82 */ /* 0x000e220000000a00 */
[----:B------:R-:W1:Y:S07]  /*0050*/  LDCU.64 UR4, c[0x0][0x358] ;  /* 0x00006b00ff0477ac */ /* 0x000e6e0008000a00 */
[----:B------:R-:W2:Y:S08]  /*0060*/  LDC.64 R4, c[0x0][0x388] ;  /* 0x0000e200ff047b82 */ /* 0x000eb00000000a00 */
[----:B------:R-:W3:Y:S01]  /*0070*/  LDC.64 R6, c[0x0][0x390] ;  /* 0x0000e400ff067b82 */ /* 0x000ee20000000a00 */
[----:B0-----:R-:W-:-:S06]  /*0080*/  IMAD.WIDE.U32 R2, R9, 0x4, R2 ;  /* 0x0000000409027825 */ /* 0x001fcc00078e0002 */
[----:B-1----:R-:W4:Y:S01]  /*0090*/  LDG.E R2, desc[UR4][R2.64] ;  /* 0x0000000402027981 */ /* 0x002f22000c1e1900 */
[----:B--2---:R-:W-:-:S06]  /*00a0*/  IMAD.WIDE.U32 R4, R9, 0x4, R4 ;  /* 0x0000000409047825 */ /* 0x004fcc00078e0004 */
[----:B------:R-:W4:Y:S01]  /*00b0*/  LDG.E R5, desc[UR4][R4.64] ;  /* 0x0000000404057981 */ /* 0x000f22000c1e1900 */
[----:B---3--:R-:W-:Y:S01]  /*00c0*/  IMAD.WIDE.U32 R6, R9, 0x4, R6 ;  /* 0x0000000409067825 */ /* 0x008fe200078e0006 */
[----:B----4-:R-:W-:-:S05]  /*00d0*/  IADD3 R9, PT, PT, R2, R5, RZ ;  /* 0x0000000502097210 */ /* 0x010fca0007ffe0ff */
[----:B------:R-:W-:Y:S01]  /*00e0*/  STG.E desc[UR4][R6.64], R9 ;  /* 0x0000000906007986 */ /* 0x000fe2000c101904 */
[----:B------:R-:W-:Y:S05]  /*00f0*/  EXIT ;  /* 0x000000000000794d */ /* 0x000fea0003800000 */
.L_x_1:
        /* <DEDUP_REMOVED lines=16> */
.L_x_3:


//--------------------- .nv.shared.reserved.0     --------------------------
	.section	.nv.shared.reserved.0,"aw",@nobits
	.weak		__nv_reservedSMEM_offset_0_alias
	.size		__nv_reservedSMEM_offset_0_alias, 0, 64
	.other		__nv_reservedSMEM_offset_0_alias,@"STO_CUDA_RESERVED_SHARED STV_DEFAULT"
__nv_reservedSMEM_offset_0_alias:
	.zero		0
	.zero		64


//--------------------- .nv.global                --------------------------
	.section	.nv.global,"aw",@nobits
.nv.global:
	.type		_ZN34_INTERNAL_d29e034f_4_k_cu_6f2839e06thrust24THRUST_300001_SM_1000_NS3seqE,@object
	.size		_ZN34_INTERNAL_d29e034f_4_k_cu_6f2839e06thrust24THRUST_300001_SM_1000_NS3seqE,(_ZN34_INTERNAL_d29e034f_4_k_cu_6f2839e04cuda3std3__48in_placeE - _ZN34_INTERNAL_d29e034f_4_k_cu_6f2839e06thrust24THRUST_300001_SM_1000_NS3seqE)
_ZN34_INTERNAL_d29e034f_4_k_cu_6f2839e06thrust24THRUST_300001_SM_1000_NS3seqE:
	.zero		1
	.type		_ZN34_INTERNAL_d29e034f_4_k_cu_6f2839e04cuda3std3__48in_placeE,@object
	.size		_ZN34_INTERNAL_d29e034f_4_k_cu_6f2839e04cuda3std3__48in_placeE,(_ZN34_INTERNAL_d29e034f_4_k_cu_6f2839e04cuda3std6ranges3__45__cpo4sizeE - _ZN34_INTERNAL_d29e034f_4_k_cu_6f2839e04cuda3std3__48in_placeE)
_ZN34_INTERNAL_d29e034f_4_k_cu_6f2839e04cuda3std3__48in_placeE:
	.zero		1
	.type		_ZN34_INTERNAL_d29e034f_4_k_cu_6f2839e04cuda3std6ranges3__45__cpo4sizeE,@object
	.size		_ZN34_INTERNAL_d29e034f_4_k_cu_6f2839e04cuda3std6ranges3__45__cpo4sizeE,(_ZN34_INTERNAL_d29e034f_4_k_cu_6f2839e06thrust24THRUST_300001_SM_1000_NS12placeholders2_3E - _ZN34_INTERNAL_d29e034f_4_k_cu_6f2839e04cuda3std6ranges3__45__cpo4sizeE)
_ZN34_INTERNAL_d29e034f_4_k_cu_6f2839e04cuda3std6ranges3__45__cpo4sizeE:
	.zero		1
	.type		_ZN34_INTERNAL_d29e034f_4_k_cu_6f2839e06thrust24THRUST_300001_SM_1000_NS12placeholders2_3E,@object
	.size		_ZN34_INTERNAL_d29e034f_4_k_cu_6f2839e06thrust24THRUST_300001_SM_1000_NS12placeholders2_3E,(_ZN34_INTERNAL_d29e034f_4_k_cu_6f2839e04cuda3std3__45__cpo6cbeginE - _ZN34_INTERNAL_d29e034f_4_k_cu_6f2839e06thrust24THRUST_300001_SM_1000_NS12placeholders2_3E)
_ZN34_INTERNAL_d29e034f_4_k_cu_6f2839e06thrust24THRUST_300001_SM_1000_NS12placeholders2_3E:
	.zero		1
	.type		_ZN34_INTERNAL_d29e034f_4_k_cu_6f2839e04cuda3std3__45__cpo6cbeginE,@object
	.size		_ZN34_INTERNAL_d29e034f_4_k_cu_6f2839e04cuda3std3__45__cpo6cbeginE,(_ZN34_INTERNAL_d29e034f_4_k_cu_6f2839e04cuda3std6ranges3__45__cpo6cbeginE - _ZN34_INTERNAL_d29e034f_4_k_cu_6f2839e04cuda3std3__45__cpo6cbeginE)
_ZN34_INTERNAL_d29e034f_4_k_cu_6f2839e04cuda3std3__45__cpo6cbeginE:
	.zero		1
	.type		_ZN34_INTERNAL_d29e034f_4_k_cu_6f2839e04cuda3std6ranges3__45__cpo6cbeginE,@object
	.size		_ZN34_INTERNAL_d29e034f_4_k_cu_6f2839e04cuda3std6ranges3__45__cpo6cbeginE,(_ZN34_INTERNAL_d29e034f_4_k_cu_6f2839e06thrust24THRUST_300001_SM_1000_NS12placeholders2_7E - _ZN34_INTERNAL_d29e034f_4_k_cu_6f2839e04cuda3std6ranges3__45__cpo6cbeginE)
_ZN34_INTERNAL_d29e034f_4_k_cu_6f2839e04cuda3std6ranges3__45__cpo6cbeginE:
	.zero		1
	.type		_ZN34_INTERNAL_d29e034f_4_k_cu_6f2839e06thrust24THRUST_300001_SM_1000_NS12placeholders2_7E,@object
	.size		_ZN34_INTERNAL_d29e034f_4_k_cu_6f2839e06thrust24THRUST_300001_SM_1000_NS12placeholders2_7E,(_ZN34_INTERNAL_d29e034f_4_k_cu_6f2839e04cuda3std3__45__cpo7crbeginE - _ZN34_INTERNAL_d29e034f_4_k_cu_6f2839e06thrust24THRUST_300001_SM_1000_NS12placeholders2_7E)
_ZN34_INTERNAL_d29e034f_4_k_cu_6f2839e06thrust24THRUST_300001_SM_1000_NS12placeholders2_7E:
	.zero		1
	.type		_ZN34_INTERNAL_d29e034f_4_k_cu_6f2839e04cuda3std3__45__cpo7crbeginE,@object
	.size		_ZN34_INTERNAL_d29e034f_4_k_cu_6f2839e04cuda3std3__45__cpo7crbeginE,(_ZN34_INTERNAL_d29e034f_4_k_cu_6f2839e04cuda3std6ranges3__45__cpo4nextE - _ZN34_INTERNAL_d29e034f_4_k_cu_6f2839e04cuda3std3__45__cpo7crbeginE)
_ZN34_INTERNAL_d29e034f_4_k_cu_6f2839e04cuda3std3__45__cpo7crbeginE:
	.zero		1
	.type		_ZN34_INTERNAL_d29e034f_4_k_cu_6f2839e04cuda3std6ranges3__45__cpo4nextE,@object
	.size		_ZN34_INTERNAL_d29e034f_4_k_cu_6f2839e04cuda3std6ranges3__45__cpo4nextE,(_ZN34_INTERNAL_d29e034f_4_k_cu_6f2839e04cuda3std6ranges3__45__cpo4swapE - _ZN34_INTERNAL_d29e034f_4_k_cu_6f2839e04cuda3std6ranges3__45__cpo4nextE)
_ZN34_INTERNAL_d29e034f_4_k_cu_6f2839e04cuda3std6ranges3__45__cpo4nextE:
	.zero		1
	.type		_ZN34_INTERNAL_d29e034f_4_k_cu_6f2839e04cuda3std6ranges3__45__cpo4swapE,@object
	.size		_ZN34_INTERNAL_d29e034f_4_k_cu_6f2839e04cuda3std6ranges3__45__cpo4swapE,(_ZN34_INTERNAL_d29e034f_4_k_cu_6f2839e06thrust24THRUST_300001_SM_1000_NS8cuda_cub10par_nosyncE - _ZN34_INTERNAL_d29e034f_4_k_cu_6f2839e04cuda3std6ranges3__45__cpo4swapE)
_ZN34_INTERNAL_d29e034f_4_k_cu_6f2839e04cuda3std6ranges3__45__cpo4swapE:
	.zero		1
	.type		_ZN34_INTERNAL_d29e034f_4_k_cu_6f2839e06thrust24THRUST_300001_SM_1000_NS8cuda_cub10par_nosyncE,@object
	.size		_ZN34_INTERNAL_d29e034f_4_k_cu_6f2839e06thrust24THRUST_300001_SM_1000_NS8cuda_cub10par_nosyncE,(_ZN34_INTERNAL_d29e034f_4_k_cu_6f2839e06thrust24THRUST_300001_SM_1000_NS12placeholders2_9E - _ZN34_INTERNAL_d29e034f_4_k_cu_6f2839e06thrust24THRUST_300001_SM_1000_NS8cuda_cub10par_nosyncE)
_ZN34_INTERNAL_d29e034f_4_k_cu_6f2839e06thrust24THRUST_300001_SM_1000_NS8cuda_cub10par_nosyncE:
	.zero		1
	.type		_ZN34_INTERNAL_d29e034f_4_k_cu_6f2839e06thrust24THRUST_300001_SM_1000_NS12placeholders2_9E,@object
	.size		_ZN34_INTERNAL_d29e034f_4_k_cu_6f2839e06thrust24THRUST_300001_SM_1000_NS12placeholders2_9E,(_ZN34_INTERNAL_d29e034f_4_k_cu_6f2839e04cuda3std3__436_GLOBAL__N__d29e034f_4_k_cu_6f2839e06ignoreE - _ZN34_INTERNAL_d29e034f_4_k_cu_6f2839e06thrust24THRUST_300001_SM_1000_NS12placeholders2_9E)
_ZN34_INTERNAL_d29e034f_4_k_cu_6f2839e06thrust24THRUST_300001_SM_1000_NS12placeholders2_9E:
	.zero		1
	.type		_ZN34_INTERNAL_d29e034f_4_k_cu_6f2839e04cuda3std3__436_GLOBAL__N__d29e034f_4_k_cu_6f2839e06ignoreE,@object
	.size		_ZN34_INTERNAL_d29e034f_4_k_cu_6f2839e04cuda3std3__436_GLOBAL__N__d29e034f_4_k_cu_6f2839e06ignoreE,(_ZN34_INTERNAL_d29e034f_4_k_cu_6f2839e04cuda3std6ranges3__45__cpo4dataE - _ZN34_INTERNAL_d29e034f_4_k_cu_6f2839e04cuda3std3__436_GLOBAL__N__d29e034f_4_k_cu_6f2839e06ignoreE)
_ZN34_INTERNAL_d29e034f_4_k_cu_6f2839e04cuda3std3__436_GLOBAL__N__d29e034f_4_k_cu_6f2839e06ignoreE:
	.zero		1
	.type		_ZN34_INTERNAL_d29e034f_4_k_cu_6f2839e04cuda3std6ranges3__45__cpo4dataE,@object
	.size		_ZN34_INTERNAL_d29e034f_4_k_cu_6f2839e04cuda3std6ranges3__45__cpo4dataE,(_ZN34_INTERNAL_d29e034f_4_k_cu_6f2839e06thrust24THRUST_300001_SM_1000_NS12placeholders2_1E - _ZN34_INTERNAL_d29e034f_4_k_cu_6f2839e04cuda3std6ranges3__45__cpo4dataE)
_ZN34_INTERNAL_d29e034f_4_k_cu_6f2839e04cuda3std6ranges3__45__cpo4dataE:
	.zero		1
	.type		_ZN34_INTERNAL_d29e034f_4_k_cu_6f2839e06thrust24THRUST_300001_SM_1000_NS12placeholders2_1E,@object
	.size		_ZN34_INTERNAL_d29e034f_4_k_cu_6f2839e06thrust24THRUST_300001_SM_1000_NS12placeholders2_1E,(_ZN34_INTERNAL_d29e034f_4_k_cu_6f2839e04cuda3std3__45__cpo5beginE - _ZN34_INTERNAL_d29e034f_4_k_cu_6f2839e06thrust24THRUST_300001_SM_1000_NS12placeholders2_1E)
_ZN34_INTERNAL_d29e034f_4_k_cu_6f2839e06thrust24THRUST_300001_SM_1000_NS12placeholders2_1E:
	.zero		1
	.type		_ZN34_INTERNAL_d29e034f_4_k_cu_6f2839e04cuda3std3__45__cpo5beginE,@object
	.size		_ZN34_INTERNAL_d29e034f_4_k_cu_6f2839e04cuda3std3__45__cpo5beginE,(_ZN34_INTERNAL_d29e034f_4_k_cu_6f2839e04cuda3std6ranges3__45__cpo5beginE - _ZN34_INTERNAL_d29e034f_4_k_cu_6f2839e04cuda3std3__45__cpo5beginE)
_ZN34_INTERNAL_d29e034f_4_k_cu_6f2839e04cuda3std3__45__cpo5beginE:
	.zero		1
	.type		_ZN34_INTERNAL_d29e034f_4_k_cu_6f2839e04cuda3std6ranges3__45__cpo5beginE,@object
	.size		_ZN34_INTERNAL_d29e034f_4_k_cu_6f2839e04cuda3std6ranges3__45__cpo5beginE,(_ZN34_INTERNAL_d29e034f_4_k_cu_6f2839e06thrust24THRUST_300001_SM_1000_NS12placeholders2_5E - _ZN34_INTERNAL_d29e034f_4_k_cu_6f2839e04cuda3std6ranges3__45__cpo5beginE)
_ZN34_INTERNAL_d29e034f_4_k_cu_6f2839e04cuda3std6ranges3__45__cpo5beginE:
	.zero		1
	.type		_ZN34_INTERNAL_d29e034f_4_k_cu_6f2839e06thrust24THRUST_300001_SM_1000_NS12placeholders2_5E,@object
	.size		_ZN34_INTERNAL_d29e034f_4_k_cu_6f2839e06thrust24THRUST_300001_SM_1000_NS12placeholders2_5E,(_ZN34_INTERNAL_d29e034f_4_k_cu_6f2839e04cuda3std3__45__cpo6rbeginE - _ZN34_INTERNAL_d29e034f_4_k_cu_6f2839e06thrust24THRUST_300001_SM_1000_NS12placeholders2_5E)
_ZN34_INTERNAL_d29e034f_4_k_cu_6f2839e06thrust24THRUST_300001_SM_1000_NS12placeholders2_5E:
	.zero		1
	.type		_ZN34_INTERNAL_d29e034f_4_k_cu_6f2839e04cuda3std3__45__cpo6rbeginE,@object
	.size		_ZN34_INTERNAL_d29e034f_4_k_cu_6f2839e04cuda3std3__45__cpo6rbeginE,(_ZN34_INTERNAL_d29e034f_4_k_cu_6f2839e04cuda3std6ranges3__45__cpo7advanceE - _ZN34_INTERNAL_d29e034f_4_k_cu_6f2839e04cuda3std3__45__cpo6rbeginE)
_ZN34_INTERNAL_d29e034f_4_k_cu_6f2839e04cuda3std3__45__cpo6rbeginE:
	.zero		1
	.type		_ZN34_INTERNAL_d29e034f_4_k_cu_6f2839e04cuda3std6ranges3__45__cpo7advanceE,@object
	.size		_ZN34_INTERNAL_d29e034f_4_k_cu_6f2839e04cuda3std6ranges3__45__cpo7advanceE,(_ZN34_INTERNAL_d29e034f_4_k_cu_6f2839e04cuda3std3__47nulloptE - _ZN34_INTERNAL_d29e034f_4_k_cu_6f2839e04cuda3std6ranges3__45__cpo7advanceE)
_ZN34_INTERNAL_d29e034f_4_k_cu_6f2839e04cuda3std6ranges3__45__cpo7advanceE:
	.zero		1
	.type		_ZN34_INTERNAL_d29e034f_4_k_cu_6f2839e04cuda3std3__47nulloptE,@object
	.size		_ZN34_INTERNAL_d29e034f_4_k_cu_6f2839e04cuda3std3__47nulloptE,(_ZN34_INTERNAL_d29e034f_4_k_cu_6f2839e04cuda3std6ranges3__45__cpo8distanceE - _ZN34_INTERNAL_d29e034f_4_k_cu_6f2839e04cuda3std3__47nulloptE)
_ZN34_INTERNAL_d29e034f_4_k_cu_6f2839e04cuda3std3__47nulloptE:
	.zero		1
	.type		_ZN34_INTERNAL_d29e034f_4_k_cu_6f2839e04cuda3std6ranges3__45__cpo8distanceE,@object
	.size		_ZN34_INTERNAL_d29e034f_4_k_cu_6f2839e04cuda3std6ranges3__45__cpo8distanceE,(_ZN34_INTERNAL_d29e034f_4_k_cu_6f2839e06thrust24THRUST_300001_SM_1000_NS12placeholders3_10E - _ZN34_INTERNAL_d29e034f_4_k_cu_6f2839e04cuda3std6ranges3__45__cpo8distanceE)
_ZN34_INTERNAL_d29e034f_4_k_cu_6f2839e04cuda3std6ranges3__45__cpo8distanceE:
	.zero		1
	.type		_ZN34_INTERNAL_d29e034f_4_k_cu_6f2839e06thrust24THRUST_300001_SM_1000_NS12placeholders3_10E,@object
	.size		_ZN34_INTERNAL_d29e034f_4_k_cu_6f2839e06thrust24THRUST_300001_SM_1000_NS12placeholders3_10E,(_ZN34_INTERNAL_d29e034f_4_k_cu_6f2839e04cuda3std3__419piecewise_constructE - _ZN34_INTERNAL_d29e034f_4_k_cu_6f2839e06thrust24THRUST_300001_SM_1000_NS12placeholders3_10E)
_ZN34_INTERNAL_d29e034f_4_k_cu_6f2839e06thrust24THRUST_300001_SM_1000_NS12placeholders3_10E:
	.zero		1
	.type		_ZN34_INTERNAL_d29e034f_4_k_cu_6f2839e04cuda3std3__419piecewise_constructE,@object
	.size		_ZN34_INTERNAL_d29e034f_4_k_cu_6f2839e04cuda3std3__419piecewise_constructE,(_ZN34_INTERNAL_d29e034f_4_k_cu_6f2839e04cuda3std6ranges3__45__cpo5cdataE - _ZN34_INTERNAL_d29e034f_4_k_cu_6f2839e04cuda3std3__419piecewise_constructE)
_ZN34_INTERNAL_d29e034f_4_k_cu_6f2839e04cuda3std3__419piecewise_constructE:
	.zero		1
	.type		_ZN34_INTERNAL_d29e034f_4_k_cu_6f2839e04cuda3std6ranges3__45__cpo5cdataE,@object
	.size		_ZN34_INTERNAL_d29e034f_4_k_cu_6f2839e04cuda3std6ranges3__45__cpo5cdataE,(_ZN34_INTERNAL_d29e034f_4_k_cu_6f2839e06thrust24THRUST_300001_SM_1000_NS12placeholders2_2E - _ZN34_INTERNAL_d29e034f_4_k_cu_6f2839e04cuda3std6ranges3__45__cpo5cdataE)
_ZN34_INTERNAL_d29e034f_4_k_cu_6f2839e04cuda3std6ranges3__45__cpo5cdataE:
	.zero		1
	.type		_ZN34_INTERNAL_d29e034f_4_k_cu_6f2839e06thrust24THRUST_300001_SM_1000_NS12placeholders2_2E,@object
	.size		_ZN34_INTERNAL_d29e034f_4_k_cu_6f2839e06thrust24THRUST_300001_SM_1000_NS12placeholders2_2E,(_ZN34_INTERNAL_d29e034f_4_k_cu_6f2839e04cuda3std3__45__cpo3endE - _ZN34_INTERNAL_d29e034f_4_k_cu_6f2839e06thrust24THRUST_300001_SM_1000_NS12placeholders2_2E)
_ZN34_INTERNAL_d29e034f_4_k_cu_6f2839e06thrust24THRUST_300001_SM_1000_NS12placeholders2_2E:
	.zero		1
	.type		_ZN34_INTERNAL_d29e034f_4_k_cu_6f2839e04cuda3std3__45__cpo3endE,@object
	.size		_ZN34_INTERNAL_d29e034f_4_k_cu_6f2839e04cuda3std3__45__cpo3endE,(_ZN34_INTERNAL_d29e034f_4_k_cu_6f2839e04cuda3std6ranges3__45__cpo3endE - _ZN34_INTERNAL_d29e034f_4_k_cu_6f2839e04cuda3std3__45__cpo3endE)
_ZN34_INTERNAL_d29e034f_4_k_cu_6f2839e04cuda3std3__45__cpo3endE:
	.zero		1
	.type		_ZN34_INTERNAL_d29e034f_4_k_cu_6f2839e04cuda3std6ranges3__45__cpo3endE,@object
	.size		_ZN34_INTERNAL_d29e034f_4_k_cu_6f2839e04cuda3std6ranges3__45__cpo3endE,(_ZN34_INTERNAL_d29e034f_4_k_cu_6f2839e06thrust24THRUST_300001_SM_1000_NS12placeholders2_6E - _ZN34_INTERNAL_d29e034f_4_k_cu_6f2839e04cuda3std6ranges3__45__cpo3endE)
_ZN34_INTERNAL_d29e034f_4_k_cu_6f2839e04cuda3std6ranges3__45__cpo3endE:
	.zero		1
	.type		_ZN34_INTERNAL_d29e034f_4_k_cu_6f2839e06thrust24THRUST_300001_SM_1000_NS12placeholders2_6E,@object
	.size		_ZN34_INTERNAL_d29e034f_4_k_cu_6f2839e06thrust24THRUST_300001_SM_1000_NS12placeholders2_6E,(_ZN34_INTERNAL_d29e034f_4_k_cu_6f2839e04cuda3std3__45__cpo4rendE - _ZN34_INTERNAL_d29e034f_4_k_cu_6f2839e06thrust24THRUST_300001_SM_1000_NS12placeholders2_6E)
_ZN34_INTERNAL_d29e034f_4_k_cu_6f2839e06thrust24THRUST_300001_SM_1000_NS12placeholders2_6E:
	.zero		1
	.type		_ZN34_INTERNAL_d29e034f_4_k_cu_6f2839e04cuda3std3__45__cpo4rendE,@object
	.size		_ZN34_INTERNAL_d29e034f_4_k_cu_6f2839e04cuda3std3__45__cpo4rendE,(_ZN34_INTERNAL_d29e034f_4_k_cu_6f2839e04cuda3std6ranges3__45__cpo9iter_swapE - _ZN34_INTERNAL_d29e034f_4_k_cu_6f2839e04cuda3std3__45__cpo4rendE)
_ZN34_INTERNAL_d29e034f_4_k_cu_6f2839e04cuda3std3__45__cpo4rendE:
	.zero		1
	.type		_ZN34_INTERNAL_d29e034f_4_k_cu_6f2839e04cuda3std6ranges3__45__cpo9iter_swapE,@object
	.size		_ZN34_INTERNAL_d29e034f_4_k_cu_6f2839e04cuda3std6ranges3__45__cpo9iter_swapE,(_ZN34_INTERNAL_d29e034f_4_k_cu_6f2839e04cuda3std3__48unexpectE - _ZN34_INTERNAL_d29e034f_4_k_cu_6f2839e04cuda3std6ranges3__45__cpo9iter_swapE)
_ZN34_INTERNAL_d29e034f_4_k_cu_6f2839e04cuda3std6ranges3__45__cpo9iter_swapE:
	.zero		1
	.type		_ZN34_INTERNAL_d29e034f_4_k_cu_6f2839e04cuda3std3__48unexpectE,@object
	.size		_ZN34_INTERNAL_d29e034f_4_k_cu_6f2839e04cuda3std3__48unexpectE,(_ZN34_INTERNAL_d29e034f_4_k_cu_6f2839e06thrust24THRUST_300001_SM_1000_NS8cuda_cub3parE - _ZN34_INTERNAL_d29e034f_4_k_cu_6f2839e04cuda3std3__48unexpectE)
_ZN34_INTERNAL_d29e034f_4_k_cu_6f2839e04cuda3std3__48unexpectE:
	.zero		1
	.type		_ZN34_INTERNAL_d29e034f_4_k_cu_6f2839e06thrust24THRUST_300001_SM_1000_NS8cuda_cub3parE,@object
	.size		_ZN34_INTERNAL_d29e034f_4_k_cu_6f2839e06thrust24THRUST_300001_SM_1000_NS8cuda_cub3parE,(_ZN34_INTERNAL_d29e034f_4_k_cu_6f2839e06thrust24THRUST_300001_SM_1000_NS12placeholders2_4E - _ZN34_INTERNAL_d29e034f_4_k_cu_6f2839e06thrust24THRUST_300001_SM_1000_NS8cuda_cub3parE)
_ZN34_INTERNAL_d29e034f_4_k_cu_6f2839e06thrust24THRUST_300001_SM_1000_NS8cuda_cub3parE:
	.zero		1
	.type		_ZN34_INTERNAL_d29e034f_4_k_cu_6f2839e06thrust24THRUST_300001_SM_1000_NS12placeholders2_4E,@object
	.size		_ZN34_INTERNAL_d29e034f_4_k_cu_6f2839e06thrust24THRUST_300001_SM_1000_NS12placeholders2_4E,(_ZN34_INTERNAL_d29e034f_4_k_cu_6f2839e04cuda3std3__45__cpo4cendE - _ZN34_INTERNAL_d29e034f_4_k_cu_6f2839e06thrust24THRUST_300001_SM_1000_NS12placeholders2_4E)
_ZN34_INTERNAL_d29e034f_4_k_cu_6f2839e06thrust24THRUST_300001_SM_1000_NS12placeholders2_4E:
	.zero		1
	.type		_ZN34_INTERNAL_d29e034f_4_k_cu_6f2839e04cuda3std3__45__cpo4cendE,@object
	.size		_ZN34_INTERNAL_d29e034f_4_k_cu_6f2839e04cuda3std3__45__cpo4cendE,(_ZN34_INTERNAL_d29e034f_4_k_cu_6f2839e04cuda3std6ranges3__45__cpo4cendE - _ZN34_INTERNAL_d29e034f_4_k_cu_6f2839e04cuda3std3__45__cpo4cendE)
_ZN34_INTERNAL_d29e034f_4_k_cu_6f2839e04cuda3std3__45__cpo4cendE:
	.zero		1
	.type		_ZN34_INTERNAL_d29e034f_4_k_cu_6f2839e04cuda3std6ranges3__45__cpo4cendE,@object
	.size		_ZN34_INTERNAL_d29e034f_4_k_cu_6f2839e04cuda3std6ranges3__45__cpo4cendE,(_ZN34_INTERNAL_d29e034f_4_k_cu_6f2839e04cuda3std3__420unreachable_sentinelE - _ZN34_INTERNAL_d29e034f_4_k_cu_6f2839e04cuda3std6ranges3__45__cpo4cendE)
_ZN34_INTERNAL_d29e034f_4_k_cu_6f2839e04cuda3std6ranges3__45__cpo4cendE:
	.zero		1
	.type		_ZN34_INTERNAL_d29e034f_4_k_cu_6f2839e04cuda3std3__420unreachable_sentinelE,@object
	.size		_ZN34_INTERNAL_d29e034f_4_k_cu_6f2839e04cuda3std3__420unreachable_sentinelE,(_ZN34_INTERNAL_d29e034f_4_k_cu_6f2839e04cuda3std6ranges3__45__cpo5ssizeE - _ZN34_INTERNAL_d29e034f_4_k_cu_6f2839e04cuda3std3__420unreachable_sentinelE)
_ZN34_INTERNAL_d29e034f_4_k_cu_6f2839e04cuda3std3__420unreachable_sentinelE:
	.zero		1
	.type		_ZN34_INTERNAL_d29e034f_4_k_cu_6f2839e04cuda3std6ranges3__45__cpo5ssizeE,@object
	.size		_ZN34_INTERNAL_d29e034f_4_k_cu_6f2839e04cuda3std6ranges3__45__cpo5ssizeE,(_ZN34_INTERNAL_d29e034f_4_k_cu_6f2839e06thrust24THRUST_300001_SM_1000_NS12placeholders2_8E - _ZN34_INTERNAL_d29e034f_4_k_cu_6f2839e04cuda3std6ranges3__45__cpo5ssizeE)
_ZN34_INTERNAL_d29e034f_4_k_cu_6f2839e04cuda3std6ranges3__45__cpo5ssizeE:
	.zero		1
	.type		_ZN34_INTERNAL_d29e034f_4_k_cu_6f2839e06thrust24THRUST_300001_SM_1000_NS12placeholders2_8E,@object
	.size		_ZN34_INTERNAL_d29e034f_4_k_cu_6f2839e06thrust24THRUST_300001_SM_1000_NS12placeholders2_8E,(_ZN34_INTERNAL_d29e034f_4_k_cu_6f2839e04cuda3std3__45__cpo5crendE - _ZN34_INTERNAL_d29e034f_4_k_cu_6f2839e06thrust24THRUST_300001_SM_1000_NS12placeholders2_8E)
_ZN34_INTERNAL_d29e034f_4_k_cu_6f2839e06thrust24THRUST_300001_SM_1000_NS12placeholders2_8E:
	.zero		1
	.type		_ZN34_INTERNAL_d29e034f_4_k_cu_6f2839e04cuda3std3__45__cpo5crendE,@object
	.size		_ZN34_INTERNAL_d29e034f_4_k_cu_6f2839e04cuda3std3__45__cpo5crendE,(_ZN34_INTERNAL_d29e034f_4_k_cu_6f2839e04cuda3std6ranges3__45__cpo4prevE - _ZN34_INTERNAL_d29e034f_4_k_cu_6f2839e04cuda3std3__45__cpo5crendE)
_ZN34_INTERNAL_d29e034f_4_k_cu_6f2839e04cuda3std3__45__cpo5crendE:
	.zero		1
	.type		_ZN34_INTERNAL_d29e034f_4_k_cu_6f2839e04cuda3std6ranges3__45__cpo4prevE,@object
	.size		_ZN34_INTERNAL_d29e034f_4_k_cu_6f2839e04cuda3std6ranges3__45__cpo4prevE,(_ZN34_INTERNAL_d29e034f_4_k_cu_6f2839e04cuda3std6ranges3__45__cpo9iter_moveE - _ZN34_INTERNAL_d29e034f_4_k_cu_6f2839e04cuda3std6ranges3__45__cpo4prevE)
_ZN34_INTERNAL_d29e034f_4_k_cu_6f2839e04cuda3std6ranges3__45__cpo4prevE:
	.zero		1
	.type		_ZN34_INTERNAL_d29e034f_4_k_cu_6f2839e04cuda3std6ranges3__45__cpo9iter_moveE,@object
	.size		_ZN34_INTERNAL_d29e034f_4_k_cu_6f2839e04cuda3std6ranges3__45__cpo9iter_moveE,(_ZN34_INTERNAL_d29e034f_4_k_cu_6f2839e06thrust24THRUST_300001_SM_1000_NS6system6detail10sequential3seqE - _ZN34_INTERNAL_d29e034f_4_k_cu_6f2839e04cuda3std6ranges3__45__cpo9iter_moveE)
_ZN34_INTERNAL_d29e034f_4_k_cu_6f2839e04cuda3std6ranges3__45__cpo9iter_moveE:
	.zero		1
	.type		_ZN34_INTERNAL_d29e034f_4_k_cu_6f2839e06thrust24THRUST_300001_SM_1000_NS6system6detail10sequential3seqE,@object
	.size		_ZN34_INTERNAL_d29e034f_4_k_cu_6f2839e06thrust24THRUST_300001_SM_1000_NS6system6detail10sequential3seqE,(.L_31 - _ZN34_INTERNAL_d29e034f_4_k_cu_6f2839e06thrust24THRUST_300001_SM_1000_NS6system6detail10sequential3seqE)
_ZN34_INTERNAL_d29e034f_4_k_cu_6f2839e06thrust24THRUST_300001_SM_1000_NS6system6detail10sequential3seqE:
	.zero		1
.L_31:


//--------------------- .nv.constant0._ZN3cub18CUB_300001_SM_10006detail11EmptyKernelIvEEvv --------------------------
	.section	.nv.constant0._ZN3cub18CUB_300001_SM_10006detail11EmptyKernelIvEEvv,"a",@progbits
	.sectionflags	@""
	.align	4
.nv.constant0._ZN3cub18CUB_300001_SM_10006detail11EmptyKernelIvEEvv:
	.zero		896


//--------------------- .nv.constant0._Z9addKernelPiS_S_ --------------------------
	.section	.nv.constant0._Z9addKernelPiS_S_,"a",@progbits
	.sectionflags	@""
	.align	4
.nv.constant0._Z9addKernelPiS_S_:
	.zero		920


//--------------------- SYMBOLS --------------------------

	.type		.nv.reservedSmem.offset0,@object
	.size		.nv.reservedSmem.offset0,0x4
